//
// Generated by NVIDIA NVVM Compiler
//
// Compiler Build ID: CL-36424714
// Cuda compilation tools, release 13.0, V13.0.88
// Based on NVVM 20.0.0
//

.version 9.0
.target sm_100
.address_size 64

	// .globl	_Z12stitch_withHPKPhS1_PiS2_PfS_S_iiiiii

.visible .entry _Z12stitch_withHPKPhS1_PiS2_PfS_S_iiiiii(
	.param .u64 .ptr .align 1 _Z12stitch_withHPKPhS1_PiS2_PfS_S_iiiiii_param_0,
	.param .u64 .ptr .align 1 _Z12stitch_withHPKPhS1_PiS2_PfS_S_iiiiii_param_1,
	.param .u64 .ptr .align 1 _Z12stitch_withHPKPhS1_PiS2_PfS_S_iiiiii_param_2,
	.param .u64 .ptr .align 1 _Z12stitch_withHPKPhS1_PiS2_PfS_S_iiiiii_param_3,
	.param .u64 .ptr .align 1 _Z12stitch_withHPKPhS1_PiS2_PfS_S_iiiiii_param_4,
	.param .u64 .ptr .align 1 _Z12stitch_withHPKPhS1_PiS2_PfS_S_iiiiii_param_5,
	.param .u64 .ptr .align 1 _Z12stitch_withHPKPhS1_PiS2_PfS_S_iiiiii_param_6,
	.param .u32 _Z12stitch_withHPKPhS1_PiS2_PfS_S_iiiiii_param_7,
	.param .u32 _Z12stitch_withHPKPhS1_PiS2_PfS_S_iiiiii_param_8,
	.param .u32 _Z12stitch_withHPKPhS1_PiS2_PfS_S_iiiiii_param_9,
	.param .u32 _Z12stitch_withHPKPhS1_PiS2_PfS_S_iiiiii_param_10,
	.param .u32 _Z12stitch_withHPKPhS1_PiS2_PfS_S_iiiiii_param_11,
	.param .u32 _Z12stitch_withHPKPhS1_PiS2_PfS_S_iiiiii_param_12
)
{
	.reg .pred 	%p<25>;
	.reg .b16 	%rs<4>;
	.reg .b32 	%r<47>;
	.reg .b32 	%f<34>;
	.reg .b64 	%rd<37>;

	ld.param.u64 	%rd2, [_Z12stitch_withHPKPhS1_PiS2_PfS_S_iiiiii_param_0];
	ld.param.u64 	%rd3, [_Z12stitch_withHPKPhS1_PiS2_PfS_S_iiiiii_param_1];
	ld.param.u64 	%rd4, [_Z12stitch_withHPKPhS1_PiS2_PfS_S_iiiiii_param_2];
	ld.param.u64 	%rd5, [_Z12stitch_withHPKPhS1_PiS2_PfS_S_iiiiii_param_3];
	ld.param.u64 	%rd6, [_Z12stitch_withHPKPhS1_PiS2_PfS_S_iiiiii_param_4];
	ld.param.u64 	%rd7, [_Z12stitch_withHPKPhS1_PiS2_PfS_S_iiiiii_param_5];
	ld.param.u64 	%rd8, [_Z12stitch_withHPKPhS1_PiS2_PfS_S_iiiiii_param_6];
	ld.param.u32 	%r10, [_Z12stitch_withHPKPhS1_PiS2_PfS_S_iiiiii_param_7];
	ld.param.u32 	%r11, [_Z12stitch_withHPKPhS1_PiS2_PfS_S_iiiiii_param_8];
	ld.param.u32 	%r14, [_Z12stitch_withHPKPhS1_PiS2_PfS_S_iiiiii_param_9];
	ld.param.u32 	%r15, [_Z12stitch_withHPKPhS1_PiS2_PfS_S_iiiiii_param_10];
	ld.param.u32 	%r12, [_Z12stitch_withHPKPhS1_PiS2_PfS_S_iiiiii_param_11];
	ld.param.u32 	%r16, [_Z12stitch_withHPKPhS1_PiS2_PfS_S_iiiiii_param_12];
	mov.u32 	%r1, %ctaid.z;
	mov.u32 	%r17, %ctaid.x;
	mov.u32 	%r18, %ntid.x;
	mov.u32 	%r19, %tid.x;
	mad.lo.s32 	%r2, %r17, %r18, %r19;
	mov.u32 	%r20, %ctaid.y;
	mov.u32 	%r21, %ntid.y;
	mov.u32 	%r22, %tid.y;
	mad.lo.s32 	%r23, %r20, %r21, %r22;
	setp.ge.s32 	%p3, %r2, %r15;
	setp.ge.s32 	%p4, %r23, %r16;
	or.pred  	%p5, %p3, %p4;
	setp.ge.s32 	%p6, %r1, %r14;
	or.pred  	%p7, %p6, %p5;
	@%p7 bra 	$L__BB0_9;
	cvta.to.global.u64 	%rd9, %rd6;
	mul.lo.s32 	%r24, %r1, 9;
	mul.wide.u32 	%rd10, %r24, 4;
	add.s64 	%rd1, %rd9, %rd10;
	cvt.rn.f32.s32 	%f1, %r2;
	cvt.rn.f32.u32 	%f2, %r23;
	ld.global.f32 	%f9, [%rd1+24];
	ld.global.f32 	%f10, [%rd1+28];
	mul.f32 	%f11, %f10, %f2;
	fma.rn.f32 	%f12, %f9, %f1, %f11;
	ld.global.f32 	%f13, [%rd1+32];
	add.f32 	%f3, %f13, %f12;
	abs.f32 	%f14, %f3;
	setp.lt.f32 	%p8, %f14, 0f358637BD;
	mov.f32 	%f32, 0fBF800000;
	mov.f32 	%f33, %f32;
	@%p8 bra 	$L__BB0_3;
	ld.global.f32 	%f15, [%rd1];
	ld.global.f32 	%f16, [%rd1+4];
	mul.f32 	%f17, %f16, %f2;
	fma.rn.f32 	%f18, %f15, %f1, %f17;
	ld.global.f32 	%f19, [%rd1+8];
	add.f32 	%f20, %f19, %f18;
	div.rn.f32 	%f32, %f20, %f3;
	ld.global.f32 	%f21, [%rd1+12];
	ld.global.f32 	%f22, [%rd1+16];
	mul.f32 	%f23, %f22, %f2;
	fma.rn.f32 	%f24, %f21, %f1, %f23;
	ld.global.f32 	%f25, [%rd1+20];
	add.f32 	%f26, %f25, %f24;
	div.rn.f32 	%f33, %f26, %f3;
$L__BB0_3:
	setp.ltu.f32 	%p9, %f32, 0f00000000;
	cvt.rn.f32.s32 	%f27, %r12;
	setp.geu.f32 	%p10, %f32, %f27;
	setp.ltu.f32 	%p11, %f33, 0f00000000;
	or.pred  	%p12, %p9, %p11;
	or.pred  	%p13, %p12, %p10;
	cvt.rn.f32.u32 	%f28, %r16;
	setp.geu.f32 	%p14, %f33, %f28;
	or.pred  	%p15, %p13, %p14;
	@%p15 bra 	$L__BB0_9;
	cvt.rni.s32.f32 	%r4, %f32;
	cvt.rni.s32.f32 	%r5, %f33;
	cvta.to.global.u64 	%rd11, %rd2;
	mul.wide.u32 	%rd12, %r1, 8;
	add.s64 	%rd13, %rd11, %rd12;
	ld.global.u64 	%rd14, [%rd13];
	cvta.to.global.u64 	%rd15, %rd14;
	cvta.to.global.u64 	%rd16, %rd4;
	mul.wide.u32 	%rd17, %r1, 4;
	add.s64 	%rd18, %rd16, %rd17;
	ld.global.u32 	%r25, [%rd18];
	mad.lo.s32 	%r26, %r25, %r23, %r2;
	cvt.s64.s32 	%rd19, %r26;
	add.s64 	%rd20, %rd15, %rd19;
	ld.global.u8 	%rs1, [%rd20];
	mad.lo.s32 	%r27, %r5, %r10, %r4;
	cvt.s64.s32 	%rd21, %r27;
	cvta.to.global.u64 	%rd22, %rd7;
	add.s64 	%rd23, %rd22, %rd21;
	st.global.u8 	[%rd23], %rs1;
	or.b32  	%r28, %r2, %r23;
	and.b32  	%r29, %r28, 1;
	setp.eq.b32 	%p16, %r29, 1;
	@%p16 bra 	$L__BB0_9;
	shr.u32 	%r30, %r2, 31;
	add.s32 	%r31, %r2, %r30;
	shr.s32 	%r6, %r31, 1;
	shr.u32 	%r7, %r23, 1;
	shr.u32 	%r32, %r4, 31;
	add.s32 	%r33, %r4, %r32;
	shr.s32 	%r8, %r33, 1;
	shr.u32 	%r34, %r5, 31;
	add.s32 	%r35, %r5, %r34;
	shr.s32 	%r9, %r35, 1;
	setp.lt.s32 	%p18, %r4, -1;
	mov.pred 	%p24, 0;
	@%p18 bra 	$L__BB0_7;
	shr.u32 	%r36, %r12, 31;
	add.s32 	%r37, %r12, %r36;
	shr.s32 	%r38, %r37, 1;
	setp.lt.s32 	%p24, %r8, %r38;
$L__BB0_7:
	setp.lt.s32 	%p19, %r5, -1;
	not.pred 	%p20, %p24;
	or.pred  	%p21, %p19, %p20;
	shr.u32 	%r39, %r16, 1;
	setp.ge.s32 	%p22, %r9, %r39;
	or.pred  	%p23, %p22, %p21;
	@%p23 bra 	$L__BB0_9;
	cvt.rn.f32.s32 	%f30, %r6;
	cvt.rni.s32.f32 	%r40, %f30;
	cvt.rn.f32.u32 	%f31, %r7;
	cvt.rni.s32.f32 	%r41, %f31;
	cvta.to.global.u64 	%rd24, %rd5;
	add.s64 	%rd26, %rd24, %rd17;
	ld.global.u32 	%r42, [%rd26];
	cvta.to.global.u64 	%rd27, %rd3;
	add.s64 	%rd29, %rd27, %rd12;
	ld.global.u64 	%rd30, [%rd29];
	cvta.to.global.u64 	%rd31, %rd30;
	shl.b32 	%r43, %r40, 1;
	mad.lo.s32 	%r44, %r42, %r41, %r43;
	cvt.s64.s32 	%rd32, %r44;
	add.s64 	%rd33, %rd31, %rd32;
	ld.global.u8 	%rs2, [%rd33];
	ld.global.u8 	%rs3, [%rd33+1];
	shl.b32 	%r45, %r8, 1;
	mad.lo.s32 	%r46, %r9, %r11, %r45;
	cvt.s64.s32 	%rd34, %r46;
	cvta.to.global.u64 	%rd35, %rd8;
	add.s64 	%rd36, %rd35, %rd34;
	st.global.u8 	[%rd36], %rs2;
	st.global.u8 	[%rd36+1], %rs3;
$L__BB0_9:
	ret;

}


// ===== COMPILED SASS (sm_100) =====

	.target	sm_100

	.elftype	@"ET_EXEC"


//--------------------- .note.nv.tkinfo           --------------------------
	.section	.note.nv.tkinfo,"",@"SHT_NOTE"
	.sectionflags	@"SHF_NOTE_NV_TKINFO"
	.tkinfo
        /*0018*/ 	.word	0x00000002
        /*0030*/ 	.string	""
        /*0030*/ 	.string	"ptxas"
        /*0030*/ 	.string	"Cuda compilation tools, release 13.0, V13.0.88"
        /*0030*/ 	.string	"Build cuda_13.0.r13.0/compiler.36424714_0"
        /*0030*/ 	.string	"-arch sm_100 -m 64 "



//--------------------- .note.nv.cuinfo           --------------------------
	.section	.note.nv.cuinfo,"",@"SHT_NOTE"
	.sectionflags	@"SHF_NOTE_NV_CUINFO"
        /*0018*/ 	.short	0x0002
        /*001a*/ 	.short	0x0064
        /*001c*/ 	.short	0x0082
	.zero		2


//--------------------- .nv.info                  --------------------------
	.section	.nv.info,"",@"SHT_CUDA_INFO"
	.align	4


	//----- nvinfo : EIATTR_REGCOUNT
	.align		4
        /*0000*/ 	.byte	0x04, 0x2f
        /*0002*/ 	.short	(.L_1 - .L_0)
	.align		4
.L_0:
        /*0004*/ 	.word	index@(_Z12stitch_withHPKPhS1_PiS2_PfS_S_iiiiii)
        /*0008*/ 	.word	0x00000016


	//----- nvinfo : EIATTR_FRAME_SIZE
	.align		4
.L_1:
        /*000c*/ 	.byte	0x04, 0x11
        /*000e*/ 	.short	(.L_3 - .L_2)
	.align		4
.L_2:
        /*0010*/ 	.word	index@($__internal_0_$__cuda_sm3x_div_rn_noftz_f32_slowpath)
        /*0014*/ 	.word	0x00000000


	//----- nvinfo : EIATTR_FRAME_SIZE
	.align		4
.L_3:
        /*0018*/ 	.byte	0x04, 0x11
        /*001a*/ 	.short	(.L_5 - .L_4)
	.align		4
.L_4:
        /*001c*/ 	.word	index@(_Z12stitch_withHPKPhS1_PiS2_PfS_S_iiiiii)
        /*0020*/ 	.word	0x00000000


	//----- nvinfo : EIATTR_MIN_STACK_SIZE
	.align		4
.L_5:
        /*0024*/ 	.byte	0x04, 0x12
        /*0026*/ 	.short	(.L_7 - .L_6)
	.align		4
.L_6:
        /*0028*/ 	.word	index@(_Z12stitch_withHPKPhS1_PiS2_PfS_S_iiiiii)
        /*002c*/ 	.word	0x00000000
.L_7:


//--------------------- .nv.compat                --------------------------
	.section	.nv.compat,"",@"SHT_CUDA_COMPAT_INFO"
	.align	4
        /*0000*/ 	.byte	0x02, 0x09, 0x00, 0x00, 0x02, 0x02, 0x01, 0x00, 0x02, 0x05, 0x05, 0x00, 0x03, 0x07, 0x01, 0x01
        /*0010*/ 	.byte	0x02, 0x03, 0x00, 0x00, 0x02, 0x06, 0x01, 0x00, 0x04, 0x0b, 0x08, 0x00, 0x01, 0x00, 0x00, 0x00
        /*0020*/ 	.byte	0x00, 0x00, 0x00, 0x00


//--------------------- .nv.info._Z12stitch_withHPKPhS1_PiS2_PfS_S_iiiiii --------------------------
	.section	.nv.info._Z12stitch_withHPKPhS1_PiS2_PfS_S_iiiiii,"",@"SHT_CUDA_INFO"
	.sectionflags	@""
	.align	4


	//----- nvinfo : EIATTR_CUDA_API_VERSION
	.align		4
        /*0000*/ 	.byte	0x04, 0x37
        /*0002*/ 	.short	(.L_9 - .L_8)
.L_8:
        /*0004*/ 	.word	0x00000082


	//----- nvinfo : EIATTR_KPARAM_INFO
	.align		4
.L_9:
        /*0008*/ 	.byte	0x04, 0x17
        /*000a*/ 	.short	(.L_11 - .L_10)
.L_10:
        /*000c*/ 	.word	0x00000000
        /*0010*/ 	.short	0x000c
        /*0012*/ 	.short	0x004c
        /*0014*/ 	.byte	0x00, 0xf0, 0x11, 0x00


	//----- nvinfo : EIATTR_KPARAM_INFO
	.align		4
.L_11:
        /*0018*/ 	.byte	0x04, 0x17
        /*001a*/ 	.short	(.L_13 - .L_12)
.L_12:
        /*001c*/ 	.word	0x00000000
        /*0020*/ 	.short	0x000b
        /*0022*/ 	.short	0x0048
        /*0024*/ 	.byte	0x00, 0xf0, 0x11, 0x00


	//----- nvinfo : EIATTR_KPARAM_INFO
	.align		4
.L_13:
        /*0028*/ 	.byte	0x04, 0x17
        /*002a*/ 	.short	(.L_15 - .L_14)
.L_14:
        /*002c*/ 	.word	0x00000000
        /*0030*/ 	.short	0x000a
        /*0032*/ 	.short	0x0044
        /*0034*/ 	.byte	0x00, 0xf0, 0x11, 0x00


	//----- nvinfo : EIATTR_KPARAM_INFO
	.align		4
.L_15:
        /*0038*/ 	.byte	0x04, 0x17
        /*003a*/ 	.short	(.L_17 - .L_16)
.L_16:
        /*003c*/ 	.word	0x00000000
        /*0040*/ 	.short	0x0009
        /*0042*/ 	.short	0x0040
        /*0044*/ 	.byte	0x00, 0xf0, 0x11, 0x00


	//----- nvinfo : EIATTR_KPARAM_INFO
	.align		4
.L_17:
        /*0048*/ 	.byte	0x04, 0x17
        /*004a*/ 	.short	(.L_19 - .L_18)
.L_18:
        /*004c*/ 	.word	0x00000000
        /*0050*/ 	.short	0x0008
        /*0052*/ 	.short	0x003c
        /*0054*/ 	.byte	0x00, 0xf0, 0x11, 0x00


	//----- nvinfo : EIATTR_KPARAM_INFO
	.align		4
.L_19:
        /*0058*/ 	.byte	0x04, 0x17
        /*005a*/ 	.short	(.L_21 - .L_20)
.L_20:
        /*005c*/ 	.word	0x00000000
        /*0060*/ 	.short	0x0007
        /*0062*/ 	.short	0x0038
        /*0064*/ 	.byte	0x00, 0xf0, 0x11, 0x00


	//----- nvinfo : EIATTR_KPARAM_INFO
	.align		4
.L_21:
        /*0068*/ 	.byte	0x04, 0x17
        /*006a*/ 	.short	(.L_23 - .L_22)
.L_22:
        /*006c*/ 	.word	0x00000000
        /*0070*/ 	.short	0x0006
        /*0072*/ 	.short	0x0030
        /*0074*/ 	.byte	0x00, 0xf5, 0x21, 0x00


	//----- nvinfo : EIATTR_KPARAM_INFO
	.align		4
.L_23:
        /*0078*/ 	.byte	0x04, 0x17
        /*007a*/ 	.short	(.L_25 - .L_24)
.L_24:
        /*007c*/ 	.word	0x00000000
        /*0080*/ 	.short	0x0005
        /*0082*/ 	.short	0x0028
        /*0084*/ 	.byte	0x00, 0xf5, 0x21, 0x00


	//----- nvinfo : EIATTR_KPARAM_INFO
	.align		4
.L_25:
        /*0088*/ 	.byte	0x04, 0x17
        /*008a*/ 	.short	(.L_27 - .L_26)
.L_26:
        /*008c*/ 	.word	0x00000000
        /*0090*/ 	.short	0x0004
        /*0092*/ 	.short	0x0020
        /*0094*/ 	.byte	0x00, 0xf5, 0x21, 0x00


	//----- nvinfo : EIATTR_KPARAM_INFO
	.align		4
.L_27:
        /*0098*/ 	.byte	0x04, 0x17
        /*009a*/ 	.short	(.L_29 - .L_28)
.L_28:
        /*009c*/ 	.word	0x00000000
        /*00a0*/ 	.short	0x0003
        /*00a2*/ 	.short	0x0018
        /*00a4*/ 	.byte	0x00, 0xf5, 0x21, 0x00


	//----- nvinfo : EIATTR_KPARAM_INFO
	.align		4
.L_29:
        /*00a8*/ 	.byte	0x04, 0x17
        /*00aa*/ 	.short	(.L_31 - .L_30)
.L_30:
        /*00ac*/ 	.word	0x00000000
        /*00b0*/ 	.short	0x0002
        /*00b2*/ 	.short	0x0010
        /*00b4*/ 	.byte	0x00, 0xf5, 0x21, 0x00


	//----- nvinfo : EIATTR_KPARAM_INFO
	.align		4
.L_31:
        /*00b8*/ 	.byte	0x04, 0x17
        /*00ba*/ 	.short	(.L_33 - .L_32)
.L_32:
        /*00bc*/ 	.word	0x00000000
        /*00c0*/ 	.short	0x0001
        /*00c2*/ 	.short	0x0008
        /*00c4*/ 	.byte	0x00, 0xf5, 0x21, 0x00


	//----- nvinfo : EIATTR_KPARAM_INFO
	.align		4
.L_33:
        /*00c8*/ 	.byte	0x04, 0x17
        /*00ca*/ 	.short	(.L_35 - .L_34)
.L_34:
        /*00cc*/ 	.word	0x00000000
        /*00d0*/ 	.short	0x0000
        /*00d2*/ 	.short	0x0000
        /*00d4*/ 	.byte	0x00, 0xf5, 0x21, 0x00


	//----- nvinfo : EIATTR_SPARSE_MMA_MASK
	.align		4
.L_35:
        /*00d8*/ 	.byte	0x03, 0x50
        /*00da*/ 	.short	0x0000


	//----- nvinfo : EIATTR_MAXREG_COUNT
	.align		4
        /*00dc*/ 	.byte	0x03, 0x1b
        /*00de*/ 	.short	0x00ff


	//----- nvinfo : EIATTR_MERCURY_ISA_VERSION
	.align		4
        /*00e0*/ 	.byte	0x03, 0x5f
        /*00e2*/ 	.short	0x0101


	//----- nvinfo : EIATTR_VRC_CTA_INIT_COUNT
	.align		4
        /*00e4*/ 	.byte	0x02, 0x4a
	.zero		1
	.zero		1


	//----- nvinfo : EIATTR_EXIT_INSTR_OFFSETS
	.align		4
        /*00e8*/ 	.byte	0x04, 0x1c
        /*00ea*/ 	.short	(.L_37 - .L_36)


	//   ....[0]....
.L_36:
        /*00ec*/ 	.word	0x000000f0


	//   ....[1]....
        /*00f0*/ 	.word	0x000004f0


	//   ....[2]....
        /*00f4*/ 	.word	0x00000640


	//   ....[3]....
        /*00f8*/ 	.word	0x00000700


	//   ....[4]....
        /*00fc*/ 	.word	0x000008c0


	//----- nvinfo : EIATTR_CRS_STACK_SIZE
	.align		4
.L_37:
        /*0100*/ 	.byte	0x04, 0x1e
        /*0102*/ 	.short	(.L_39 - .L_38)
.L_38:
        /*0104*/ 	.word	0x00000000


	//----- nvinfo : EIATTR_CBANK_PARAM_SIZE
	.align		4
.L_39:
        /*0108*/ 	.byte	0x03, 0x19
        /*010a*/ 	.short	0x0050


	//----- nvinfo : EIATTR_PARAM_CBANK
	.align		4
        /*010c*/ 	.byte	0x04, 0x0a
        /*010e*/ 	.short	(.L_41 - .L_40)
	.align		4
.L_40:
        /*0110*/ 	.word	index@(.nv.constant0._Z12stitch_withHPKPhS1_PiS2_PfS_S_iiiiii)
        /*0114*/ 	.short	0x0380
        /*0116*/ 	.short	0x0050


	//----- nvinfo : EIATTR_SW_WAR
	.align		4
.L_41:
        /*0118*/ 	.byte	0x04, 0x36
        /*011a*/ 	.short	(.L_43 - .L_42)
.L_42:
        /*011c*/ 	.word	0x00000008
.L_43:


//--------------------- .nv.callgraph             --------------------------
	.section	.nv.callgraph,"",@"SHT_CUDA_CALLGRAPH"
	.align	4
	.sectionentsize	8
	.align		4
        /*0000*/ 	.word	0x00000000
	.align		4
        /*0004*/ 	.word	0xffffffff
	.align		4
        /*0008*/ 	.word	0x00000000
	.align		4
        /*000c*/ 	.word	0xfffffffe
	.align		4
        /*0010*/ 	.word	0x00000000
	.align		4
        /*0014*/ 	.word	0xfffffffd
	.align		4
        /*0018*/ 	.word	0x00000000
	.align		4
        /*001c*/ 	.word	0xfffffffc


//--------------------- .text._Z12stitch_withHPKPhS1_PiS2_PfS_S_iiiiii --------------------------
	.section	.text._Z12stitch_withHPKPhS1_PiS2_PfS_S_iiiiii,"ax",@progbits
	.align	128
        .global         _Z12stitch_withHPKPhS1_PiS2_PfS_S_iiiiii
        .type           _Z12stitch_withHPKPhS1_PiS2_PfS_S_iiiiii,@function
        .size           _Z12stitch_withHPKPhS1_PiS2_PfS_S_iiiiii,(.L_x_17 - _Z12stitch_withHPKPhS1_PiS2_PfS_S_iiiiii)
        .other          _Z12stitch_withHPKPhS1_PiS2_PfS_S_iiiiii,@"STO_CUDA_ENTRY STV_DEFAULT"
_Z12stitch_withHPKPhS1_PiS2_PfS_S_iiiiii:
.text._Z12stitch_withHPKPhS1_PiS2_PfS_S_iiiiii:
[----:B------:R-:W-:Y:S01]  /*0000*/  LDC R1, c[0x0][0x37c] ;  /* 0x0000df00ff017b82 */ /* 0x000fe20000000800 */
[----:B------:R-:W0:Y:S07]  /*0010*/  S2R R3, SR_TID.Y ;  /* 0x0000000000037919 */ /* 0x000e2e0000002200 */
[----:B------:R-:W1:Y:S01]  /*0020*/  LDC R7, c[0x0][0x360] ;  /* 0x0000d800ff077b82 */ /* 0x000e620000000800 */
[----:B------:R-:W2:Y:S01]  /*0030*/  LDCU UR6, c[0x0][0x3cc] ;  /* 0x00007980ff0677ac */ /* 0x000ea20008000800 */
[----:B------:R-:W1:Y:S01]  /*0040*/  S2R R0, SR_TID.X ;  /* 0x0000000000007919 */ /* 0x000e620000002100 */
[----:B------:R-:W3:Y:S01]  /*0050*/  LDCU.64 UR8, c[0x0][0x3c0] ;  /* 0x00007800ff0877ac */ /* 0x000ee20008000a00 */
[----:B------:R-:W4:Y:S04]  /*0060*/  S2R R6, SR_CTAID.Z ;  /* 0x0000000000067919 */ /* 0x000f280000002700 */
[----:B------:R-:W0:Y:S08]  /*0070*/  S2UR UR5, SR_CTAID.Y ;  /* 0x00000000000579c3 */ /* 0x000e300000002600 */
[----:B------:R-:W0:Y:S08]  /*0080*/  LDC R2, c[0x0][0x364] ;  /* 0x0000d900ff027b82 */ /* 0x000e300000000800 */
[----:B------:R-:W1:Y:S01]  /*0090*/  S2UR UR4, SR_CTAID.X ;  /* 0x00000000000479c3 */ /* 0x000e620000002500 */
[----:B0-----:R-:W-:-:S05]  /*00a0*/  IMAD R2, R2, UR5, R3 ;  /* 0x0000000502027c24 */ /* 0x001fca000f8e0203 */
[----:B--2---:R-:W-:Y:S01]  /*00b0*/  ISETP.GE.AND P0, PT, R2, UR6, PT ;  /* 0x0000000602007c0c */ /* 0x004fe2000bf06270 */
[----:B-1----:R-:W-:-:S05]  /*00c0*/  IMAD R7, R7, UR4, R0 ;  /* 0x0000000407077c24 */ /* 0x002fca000f8e0200 */
[----:B---3--:R-:W-:-:S04]  /*00d0*/  ISETP.GE.OR P0, PT, R7, UR9, P0 ;  /* 0x0000000907007c0c */ /* 0x008fc80008706670 */
[----:B----4-:R-:W-:-:S13]  /*00e0*/  ISETP.GE.OR P0, PT, R6, UR8, P0 ;  /* 0x0000000806007c0c */ /* 0x010fda0008706670 */
[----:B------:R-:W-:Y:S05]  /*00f0*/  @P0 EXIT ;  /* 0x000000000000094d */ /* 0x000fea0003800000 */
[----:B------:R-:W0:Y:S01]  /*0100*/  LDC.64 R4, c[0x0][0x3a0] ;  /* 0x0000e800ff047b82 */ /* 0x000e220000000a00 */
[----:B------:R-:W1:Y:S01]  /*0110*/  LDCU.64 UR4, c[0x0][0x358] ;  /* 0x00006b00ff0477ac */ /* 0x000e620008000a00 */
[----:B------:R-:W-:-:S04]  /*0120*/  IMAD R3, R6, 0x9, RZ ;  /* 0x0000000906037824 */ /* 0x000fc800078e02ff */
[----:B0-----:R-:W-:-:S05]  /*0130*/  IMAD.WIDE.U32 R4, R3, 0x4, R4 ;  /* 0x0000000403047825 */ /* 0x001fca00078e0004 */
[----:B-1----:R-:W2:Y:S04]  /*0140*/  LDG.E R0, desc[UR4][R4.64+0x1c] ;  /* 0x00001c0404007981 */ /* 0x002ea8000c1e1900 */
[----:B------:R-:W3:Y:S04]  /*0150*/  LDG.E R3, desc[UR4][R4.64+0x18] ;  /* 0x0000180404037981 */ /* 0x000ee8000c1e1900 */
[----:B------:R-:W4:Y:S01]  /*0160*/  LDG.E R8, desc[UR4][R4.64+0x20] ;  /* 0x0000200404087981 */ /* 0x000f22000c1e1900 */
[----:B------:R-:W-:Y:S01]  /*0170*/  I2FP.F32.U32 R9, R2 ;  /* 0x0000000200097245 */ /* 0x000fe20000201000 */
[----:B------:R-:W-:Y:S01]  /*0180*/  BSSY.RECONVERGENT B0, `(.L_x_0) ;  /* 0x000002f000007945 */ /* 0x000fe20003800200 */
[----:B------:R-:W-:-:S03]  /*0190*/  I2FP.F32.S32 R10, R7 ;  /* 0x00000007000a7245 */ /* 0x000fc60000201400 */
[----:B--2---:R-:W-:Y:S01]  /*01a0*/  FMUL R11, R9, R0 ;  /* 0x00000000090b7220 */ /* 0x004fe20000400000 */
[----:B------:R-:W-:-:S03]  /*01b0*/  IMAD.MOV.U32 R0, RZ, RZ, -0x40800000 ;  /* 0xbf800000ff007424 */ /* 0x000fc600078e00ff */
[----:B---3--:R-:W-:-:S04]  /*01c0*/  FFMA R3, R10, R3, R11 ;  /* 0x000000030a037223 */ /* 0x008fc8000000000b */
[----:B----4-:R-:W-:Y:S01]  /*01d0*/  FADD R3, R3, R8 ;  /* 0x0000000803037221 */ /* 0x010fe20000000000 */
[----:B------:R-:W-:-:S04]  /*01e0*/  IMAD.MOV.U32 R8, RZ, RZ, -0x40800000 ;  /* 0xbf800000ff087424 */ /* 0x000fc800078e00ff */
[----:B------:R-:W-:-:S13]  /*01f0*/  FSETP.GEU.AND P0, PT, |R3|, 9.9999999747524270788e-07, PT ;  /* 0x358637bd0300780b */ /* 0x000fda0003f0e200 */
[----:B------:R-:W-:Y:S05]  /*0200*/  @!P0 BRA `(.L_x_1) ;  /* 0x0000000000988947 */ /* 0x000fea0003800000 */
[----:B------:R-:W2:Y:S04]  /*0210*/  LDG.E R0, desc[UR4][R4.64+0x4] ;  /* 0x0000040404007981 */ /* 0x000ea8000c1e1900 */
[----:B------:R-:W3:Y:S04]  /*0220*/  LDG.E R11, desc[UR4][R4.64] ;  /* 0x00000004040b7981 */ /* 0x000ee8000c1e1900 */
[----:B------:R-:W4:Y:S01]  /*0230*/  LDG.E R15, desc[UR4][R4.64+0x8] ;  /* 0x00000804040f7981 */ /* 0x000f22000c1e1900 */
[----:B------:R-:W0:Y:S01]  /*0240*/  MUFU.RCP R8, R3 ;  /* 0x0000000300087308 */ /* 0x000e220000001000 */
[----:B------:R-:W-:Y:S01]  /*0250*/  BSSY.RECONVERGENT B1, `(.L_x_2) ;  /* 0x000000e000017945 */ /* 0x000fe20003800200 */
[----:B--2---:R-:W-:-:S04]  /*0260*/  FMUL R13, R9, R0 ;  /* 0x00000000090d7220 */ /* 0x004fc80000400000 */
[----:B---3--:R-:W-:Y:S01]  /*0270*/  FFMA R0, R10, R11, R13 ;  /* 0x0000000b0a007223 */ /* 0x008fe2000000000d */
[----:B0-----:R-:W-:-:S03]  /*0280*/  FFMA R11, -R3, R8, 1 ;  /* 0x3f800000030b7423 */ /* 0x001fc60000000108 */
[----:B----4-:R-:W-:Y:S01]  /*0290*/  FADD R0, R0, R15 ;  /* 0x0000000f00007221 */ /* 0x010fe20000000000 */
[----:B------:R-:W-:-:S03]  /*02a0*/  FFMA R11, R8, R11, R8 ;  /* 0x0000000b080b7223 */ /* 0x000fc60000000008 */
[----:B------:R-:W0:Y:S01]  /*02b0*/  FCHK P0, R0, R3 ;  /* 0x0000000300007302 */ /* 0x000e220000000000 */
[----:B------:R-:W-:-:S04]  /*02c0*/  FFMA R8, R0, R11, RZ ;  /* 0x0000000b00087223 */ /* 0x000fc800000000ff */
[----:B------:R-:W-:-:S04]  /*02d0*/  FFMA R12, -R3, R8, R0 ;  /* 0x00000008030c7223 */ /* 0x000fc80000000100 */
[----:B------:R-:W-:Y:S01]  /*02e0*/  FFMA R8, R11, R12, R8 ;  /* 0x0000000c0b087223 */ /* 0x000fe20000000008 */
[----:B0-----:R-:W-:Y:S06]  /*02f0*/  @!P0 BRA `(.L_x_3) ;  /* 0x00000000000c8947 */ /* 0x001fec0003800000 */
[----:B------:R-:W-:-:S07]  /*0300*/  MOV R12, 0x320 ;  /* 0x00000320000c7802 */ /* 0x000fce0000000f00 */
[----:B------:R-:W-:Y:S05]  /*0310*/  CALL.REL.NOINC `($__internal_0_$__cuda_sm3x_div_rn_noftz_f32_slowpath) ;  /* 0x00000004006c7944 */ /* 0x000fea0003c00000 */
[----:B------:R-:W-:-:S07]  /*0320*/  IMAD.MOV.U32 R8, RZ, RZ, R0 ;  /* 0x000000ffff087224 */ /* 0x000fce00078e0000 */
.L_x_3:
[----:B------:R-:W-:Y:S05]  /*0330*/  BSYNC.RECONVERGENT B1 ;  /* 0x0000000000017941 */ /* 0x000fea0003800200 */
.L_x_2:
        /* <DEDUP_REMOVED lines=15> */
[----:B------:R-:W-:Y:S01]  /*0430*/  IMAD.MOV.U32 R0, RZ, RZ, R12 ;  /* 0x000000ffff007224 */ /* 0x000fe200078e000c */
[----:B------:R-:W-:-:S07]  /*0440*/  MOV R12, 0x460 ;  /* 0x00000460000c7802 */ /* 0x000fce0000000f00 */
[----:B------:R-:W-:Y:S05]  /*0450*/  CALL.REL.NOINC `($__internal_0_$__cuda_sm3x_div_rn_noftz_f32_slowpath) ;  /* 0x00000004001c7944 */ /* 0x000fea0003c00000 */
.L_x_4:
[----:B------:R-:W-:Y:S05]  /*0460*/  BSYNC.RECONVERGENT B1 ;  /* 0x0000000000017941 */ /* 0x000fea0003800200 */
.L_x_1:
[----:B------:R-:W-:Y:S05]  /*0470*/  BSYNC.RECONVERGENT B0 ;  /* 0x0000000000007941 */ /* 0x000fea0003800200 */
.L_x_0:
[----:B------:R-:W0:Y:S01]  /*0480*/  LDC.64 R4, c[0x0][0x3c8] ;  /* 0x0000f200ff047b82 */ /* 0x000e220000000a00 */
[----:B------:R-:W-:-:S04]  /*0490*/  FSETP.GE.AND P0, PT, R0, RZ, PT ;  /* 0x000000ff0000720b */ /* 0x000fc80003f06000 */
[C---:B------:R-:W-:Y:S02]  /*04a0*/  FSETP.LTU.OR P0, PT, R8.reuse, RZ, !P0 ;  /* 0x000000ff0800720b */ /* 0x040fe40004709400 */
[----:B0-----:R-:W-:Y:S02]  /*04b0*/  I2FP.F32.S32 R3, R4 ;  /* 0x0000000400037245 */ /* 0x001fe40000201400 */
[----:B------:R-:W-:Y:S02]  /*04c0*/  I2FP.F32.U32 R9, R5 ;  /* 0x0000000500097245 */ /* 0x000fe40000201000 */
[----:B------:R-:W-:-:S04]  /*04d0*/  FSETP.GEU.OR P0, PT, R8, R3, P0 ;  /* 0x000000030800720b */ /* 0x000fc8000070e400 */
[----:B------:R-:W-:-:S13]  /*04e0*/  FSETP.GEU.OR P0, PT, R0, R9, P0 ;  /* 0x000000090000720b */ /* 0x000fda000070e400 */
[----:B------:R-:W-:Y:S05]  /*04f0*/  @P0 EXIT ;  /* 0x000000000000094d */ /* 0x000fea0003800000 */
[----:B------:R-:W0:Y:S01]  /*0500*/  LDC.64 R12, c[0x0][0x390] ;  /* 0x0000e400ff0c7b82 */ /* 0x000e220000000a00 */
[----:B------:R-:W1:Y:S07]  /*0510*/  LDCU UR6, c[0x0][0x3b8] ;  /* 0x00007700ff0677ac */ /* 0x000e6e0008000800 */
[----:B------:R-:W2:Y:S01]  /*0520*/  LDC.64 R10, c[0x0][0x380] ;  /* 0x0000e000ff0a7b82 */ /* 0x000ea20000000a00 */
[----:B------:R-:W-:Y:S01]  /*0530*/  F2I.NTZ R8, R8 ;  /* 0x0000000800087305 */ /* 0x000fe20000203100 */
[----:B------:R-:W3:Y:S01]  /*0540*/  LDCU.64 UR8, c[0x0][0x3a8] ;  /* 0x00007500ff0877ac */ /* 0x000ee20008000a00 */
[----:B0-----:R-:W-:-:S06]  /*0550*/  IMAD.WIDE.U32 R12, R6, 0x4, R12 ;  /* 0x00000004060c7825 */ /* 0x001fcc00078e000c */
[----:B------:R-:W4:Y:S01]  /*0560*/  LDG.E R12, desc[UR4][R12.64] ;  /* 0x000000040c0c7981 */ /* 0x000f22000c1e1900 */
[----:B--2---:R-:W-:-:S06]  /*0570*/  IMAD.WIDE.U32 R10, R6, 0x8, R10 ;  /* 0x00000008060a7825 */ /* 0x004fcc00078e000a */
[----:B------:R-:W2:Y:S01]  /*0580*/  LDG.E.64 R10, desc[UR4][R10.64] ;  /* 0x000000040a0a7981 */ /* 0x000ea2000c1e1b00 */
[----:B------:R-:W1:Y:S01]  /*0590*/  F2I.NTZ R17, R0 ;  /* 0x0000000000117305 */ /* 0x000e620000203100 */
[----:B----4-:R-:W-:-:S05]  /*05a0*/  IMAD R3, R2, R12, R7 ;  /* 0x0000000c02037224 */ /* 0x010fca00078e0207 */
[----:B--2---:R-:W-:-:S04]  /*05b0*/  IADD3 R14, P0, PT, R10, R3, RZ ;  /* 0x000000030a0e7210 */ /* 0x004fc80007f1e0ff */
[----:B------:R-:W-:-:S06]  /*05c0*/  LEA.HI.X.SX32 R15, R3, R11, 0x1, P0 ;  /* 0x0000000b030f7211 */ /* 0x000fcc00000f0eff */
[----:B------:R-:W2:Y:S01]  /*05d0*/  LDG.E.U8 R15, desc[UR4][R14.64] ;  /* 0x000000040e0f7981 */ /* 0x000ea2000c1e1100 */
[----:B------:R-:W-:Y:S01]  /*05e0*/  LOP3.LUT R9, R7, 0x1, R2, 0xc8, !PT ;  /* 0x0000000107097812 */ /* 0x000fe200078ec802 */
[----:B-1----:R-:W-:-:S03]  /*05f0*/  IMAD R3, R17, UR6, R8 ;  /* 0x0000000611037c24 */ /* 0x002fc6000f8e0208 */
[----:B------:R-:W-:Y:S02]  /*0600*/  ISETP.NE.U32.AND P0, PT, R9, 0x1, PT ;  /* 0x000000010900780c */ /* 0x000fe40003f05070 */
[----:B---3--:R-:W-:-:S04]  /*0610*/  IADD3 R10, P1, PT, R3, UR8, RZ ;  /* 0x00000008030a7c10 */ /* 0x008fc8000ff3e0ff */
[----:B------:R-:W-:-:S05]  /*0620*/  LEA.HI.X.SX32 R11, R3, UR9, 0x1, P1 ;  /* 0x00000009030b7c11 */ /* 0x000fca00088f0eff */
[----:B--2---:R0:W-:Y:S02]  /*0630*/  STG.E.U8 desc[UR4][R10.64], R15 ;  /* 0x0000000f0a007986 */ /* 0x0041e4000c101104 */
[----:B------:R-:W-:Y:S05]  /*0640*/  @!P0 EXIT ;  /* 0x000000000000894d */ /* 0x000fea0003800000 */
[C---:B------:R-:W-:Y:S02]  /*0650*/  ISETP.GE.AND P0, PT, R8.reuse, -0x1, PT ;  /* 0xffffffff0800780c */ /* 0x040fe40003f06270 */
[----:B------:R-:W-:Y:S02]  /*0660*/  LEA.HI R0, R8, R8, RZ, 0x1 ;  /* 0x0000000808007211 */ /* 0x000fe400078f08ff */
[----:B------:R-:W-:Y:S02]  /*0670*/  LEA.HI R3, R17, R17, RZ, 0x1 ;  /* 0x0000001111037211 */ /* 0x000fe400078f08ff */
[----:B------:R-:W-:Y:S02]  /*0680*/  SHF.R.S32.HI R0, RZ, 0x1, R0 ;  /* 0x00000001ff007819 */ /* 0x000fe40000011400 */
[----:B------:R-:W-:-:S05]  /*0690*/  SHF.R.S32.HI R3, RZ, 0x1, R3 ;  /* 0x00000001ff037819 */ /* 0x000fca0000011403 */
[----:B------:R-:W-:-:S04]  /*06a0*/  @P0 LEA.HI R4, R4, R4, RZ, 0x1 ;  /* 0x0000000404040211 */ /* 0x000fc800078f08ff */
[----:B------:R-:W-:Y:S02]  /*06b0*/  @P0 SHF.R.S32.HI R9, RZ, 0x1, R4 ;  /* 0x00000001ff090819 */ /* 0x000fe40000011404 */
[----:B------:R-:W-:Y:S02]  /*06c0*/  SHF.R.U32.HI R4, RZ, 0x1, R5 ;  /* 0x00000001ff047819 */ /* 0x000fe40000011605 */
[----:B------:R-:W-:-:S04]  /*06d0*/  ISETP.LT.AND P0, PT, R0, R9, P0 ;  /* 0x000000090000720c */ /* 0x000fc80000701270 */
[----:B------:R-:W-:-:S04]  /*06e0*/  ISETP.LT.OR P0, PT, R17, -0x1, !P0 ;  /* 0xffffffff1100780c */ /* 0x000fc80004701670 */
[----:B------:R-:W-:-:S13]  /*06f0*/  ISETP.GE.OR P0, PT, R3, R4, P0 ;  /* 0x000000040300720c */ /* 0x000fda0000706670 */
[----:B------:R-:W-:Y:S05]  /*0700*/  @P0 EXIT ;  /* 0x000000000000094d */ /* 0x000fea0003800000 */
[----:B------:R-:W1:Y:S08]  /*0710*/  LDC.64 R8, c[0x0][0x398] ;  /* 0x0000e600ff087b82 */ /* 0x000e700000000a00 */
[----:B------:R-:W2:Y:S01]  /*0720*/  LDC.64 R4, c[0x0][0x388] ;  /* 0x0000e200ff047b82 */ /* 0x000ea20000000a00 */
[----:B------:R-:W-:Y:S01]  /*0730*/  LEA.HI R7, R7, R7, RZ, 0x1 ;  /* 0x0000000707077211 */ /* 0x000fe200078f08ff */
[----:B------:R-:W3:Y:S01]  /*0740*/  LDCU UR6, c[0x0][0x3bc] ;  /* 0x00007780ff0677ac */ /* 0x000ee20008000800 */
[----:B------:R-:W-:Y:S01]  /*0750*/  SHF.R.U32.HI R2, RZ, 0x1, R2 ;  /* 0x00000001ff027819 */ /* 0x000fe20000011602 */
[----:B------:R-:W4:Y:S01]  /*0760*/  LDCU.64 UR8, c[0x0][0x3b0] ;  /* 0x00007600ff0877ac */ /* 0x000f220008000a00 */
[----:B-1----:R-:W-:-:S06]  /*0770*/  IMAD.WIDE.U32 R8, R6, 0x4, R8 ;  /* 0x0000000406087825 */ /* 0x002fcc00078e0008 */
[----:B------:R-:W5:Y:S01]  /*0780*/  LDG.E R9, desc[UR4][R8.64] ;  /* 0x0000000408097981 */ /* 0x000f62000c1e1900 */
[----:B--2---:R-:W-:-:S06]  /*0790*/  IMAD.WIDE.U32 R4, R6, 0x8, R4 ;  /* 0x0000000806047825 */ /* 0x004fcc00078e0004 */
[----:B------:R-:W2:Y:S01]  /*07a0*/  LDG.E.64 R4, desc[UR4][R4.64] ;  /* 0x0000000404047981 */ /* 0x000ea2000c1e1b00 */
[----:B------:R-:W-:-:S04]  /*07b0*/  SHF.R.S32.HI R7, RZ, 0x1, R7 ;  /* 0x00000001ff077819 */ /* 0x000fc80000011407 */
[----:B0-----:R-:W-:Y:S02]  /*07c0*/  I2FP.F32.S32 R10, R7 ;  /* 0x00000007000a7245 */ /* 0x001fe40000201400 */
[----:B------:R-:W-:-:S04]  /*07d0*/  I2FP.F32.U32 R2, R2 ;  /* 0x0000000200027245 */ /* 0x000fc80000201000 */
[----:B------:R-:W0:Y:S08]  /*07e0*/  F2I.NTZ R10, R10 ;  /* 0x0000000a000a7305 */ /* 0x000e300000203100 */
[----:B------:R-:W5:Y:S01]  /*07f0*/  F2I.NTZ R2, R2 ;  /* 0x0000000200027305 */ /* 0x000f620000203100 */
[----:B0-----:R-:W-:-:S04]  /*0800*/  IMAD.SHL.U32 R6, R10, 0x2, RZ ;  /* 0x000000020a067824 */ /* 0x001fc800078e00ff */
[----:B-----5:R-:W-:-:S05]  /*0810*/  IMAD R7, R2, R9, R6 ;  /* 0x0000000902077224 */ /* 0x020fca00078e0206 */
[----:B--2---:R-:W-:-:S04]  /*0820*/  IADD3 R6, P0, PT, R4, R7, RZ ;  /* 0x0000000704067210 */ /* 0x004fc80007f1e0ff */
[----:B------:R-:W-:-:S05]  /*0830*/  LEA.HI.X.SX32 R7, R7, R5, 0x1, P0 ;  /* 0x0000000507077211 */ /* 0x000fca00000f0eff */
[----:B------:R-:W2:Y:S04]  /*0840*/  LDG.E.U8 R5, desc[UR4][R6.64] ;  /* 0x0000000406057981 */ /* 0x000ea8000c1e1100 */
[----:B------:R-:W5:Y:S01]  /*0850*/  LDG.E.U8 R9, desc[UR4][R6.64+0x1] ;  /* 0x0000010406097981 */ /* 0x000f62000c1e1100 */
[----:B------:R-:W-:-:S04]  /*0860*/  IMAD.SHL.U32 R0, R0, 0x2, RZ ;  /* 0x0000000200007824 */ /* 0x000fc800078e00ff */
[----:B---3--:R-:W-:-:S05]  /*0870*/  IMAD R0, R3, UR6, R0 ;  /* 0x0000000603007c24 */ /* 0x008fca000f8e0200 */
[----:B----4-:R-:W-:-:S04]  /*0880*/  IADD3 R2, P0, PT, R0, UR8, RZ ;  /* 0x0000000800027c10 */ /* 0x010fc8000ff1e0ff */
[----:B------:R-:W-:-:S05]  /*0890*/  LEA.HI.X.SX32 R3, R0, UR9, 0x1, P0 ;  /* 0x0000000900037c11 */ /* 0x000fca00080f0eff */
[----:B--2---:R-:W-:Y:S04]  /*08a0*/  STG.E.U8 desc[UR4][R2.64], R5 ;  /* 0x0000000502007986 */ /* 0x004fe8000c101104 */
[----:B-----5:R-:W-:Y:S01]  /*08b0*/  STG.E.U8 desc[UR4][R2.64+0x1], R9 ;  /* 0x0000010902007986 */ /* 0x020fe2000c101104 */
[----:B------:R-:W-:Y:S05]  /*08c0*/  EXIT ;  /* 0x000000000000794d */ /* 0x000fea0003800000 */
        .weak           $__internal_0_$__cuda_sm3x_div_rn_noftz_f32_slowpath
        .type           $__internal_0_$__cuda_sm3x_div_rn_noftz_f32_slowpath,@function
        .size           $__internal_0_$__cuda_sm3x_div_rn_noftz_f32_slowpath,(.L_x_17 - $__internal_0_$__cuda_sm3x_div_rn_noftz_f32_slowpath)
$__internal_0_$__cuda_sm3x_div_rn_noftz_f32_slowpath:
[--C-:B------:R-:W-:Y:S01]  /*08d0*/  SHF.R.U32.HI R13, RZ, 0x17, R3.reuse ;  /* 0x00000017ff0d7819 */ /* 0x100fe20000011603 */
[----:B------:R-:W-:Y:S01]  /*08e0*/  BSSY.RECONVERGENT B2, `(.L_x_5) ;  /* 0x0000063000027945 */ /* 0x000fe20003800200 */
[----:B------:R-:W-:Y:S01]  /*08f0*/  SHF.R.U32.HI R11, RZ, 0x17, R0 ;  /* 0x00000017ff0b7819 */ /* 0x000fe20000011600 */
[----:B------:R-:W-:Y:S01]  /*0900*/  IMAD.MOV.U32 R15, RZ, RZ, R3 ;  /* 0x000000ffff0f7224 */ /* 0x000fe200078e0003 */
[----:B------:R-:W-:Y:S02]  /*0910*/  LOP3.LUT R13, R13, 0xff, RZ, 0xc0, !PT ;  /* 0x000000ff0d0d7812 */ /* 0x000fe400078ec0ff */
[----:B------:R-:W-:-:S03]  /*0920*/  LOP3.LUT R18, R11, 0xff, RZ, 0xc0, !PT ;  /* 0x000000ff0b127812 */ /* 0x000fc600078ec0ff */
[----:B------:R-:W-:Y:S02]  /*0930*/  VIADD R16, R13, 0xffffffff ;  /* 0xffffffff0d107836 */ /* 0x000fe40000000000 */
[----:B------:R-:W-:-:S03]  /*0940*/  VIADD R14, R18, 0xffffffff ;  /* 0xffffffff120e7836 */ /* 0x000fc60000000000 */
[----:B------:R-:W-:-:S04]  /*0950*/  ISETP.GT.U32.AND P0, PT, R16, 0xfd, PT ;  /* 0x000000fd1000780c */ /* 0x000fc80003f04070 */
[----:B------:R-:W-:-:S13]  /*0960*/  ISETP.GT.U32.OR P0, PT, R14, 0xfd, P0 ;  /* 0x000000fd0e00780c */ /* 0x000fda0000704470 */
[----:B------:R-:W-:Y:S01]  /*0970*/  @!P0 IMAD.MOV.U32 R11, RZ, RZ, RZ ;  /* 0x000000ffff0b8224 */ /* 0x000fe200078e00ff */
[----:B------:R-:W-:Y:S06]  /*0980*/  @!P0 BRA `(.L_x_6) ;  /* 0x00000000005c8947 */ /* 0x000fec0003800000 */
[----:B------:R-:W-:Y:S02]  /*0990*/  FSETP.GTU.FTZ.AND P0, PT, |R0|, +INF , PT ;  /* 0x7f8000000000780b */ /* 0x000fe40003f1c200 */
[----:B------:R-:W-:-:S04]  /*09a0*/  FSETP.GTU.FTZ.AND P1, PT, |R3|, +INF , PT ;  /* 0x7f8000000300780b */ /* 0x000fc80003f3c200 */
[----:B------:R-:W-:-:S13]  /*09b0*/  PLOP3.LUT P0, PT, P0, P1, PT, 0xf8, 0x8f ;  /* 0x00000000008f781c */ /* 0x000fda0000703f70 */
[----:B------:R-:W-:Y:S05]  /*09c0*/  @P0 BRA `(.L_x_7) ;  /* 0x00000004004c0947 */ /* 0x000fea0003800000 */
[----:B------:R-:W-:-:S13]  /*09d0*/  LOP3.LUT P0, RZ, R15, 0x7fffffff, R0, 0xc8, !PT ;  /* 0x7fffffff0fff7812 */ /* 0x000fda000780c800 */
[----:B------:R-:W-:Y:S05]  /*09e0*/  @!P0 BRA `(.L_x_8) ;  /* 0x00000004003c8947 */ /* 0x000fea0003800000 */
[C---:B------:R-:W-:Y:S02]  /*09f0*/  FSETP.NEU.FTZ.AND P2, PT, |R0|.reuse, +INF , PT ;  /* 0x7f8000000000780b */ /* 0x040fe40003f5d200 */
[----:B------:R-:W-:Y:S02]  /*0a00*/  FSETP.NEU.FTZ.AND P1, PT, |R3|, +INF , PT ;  /* 0x7f8000000300780b */ /* 0x000fe40003f3d200 */
[----:B------:R-:W-:-:S11]  /*0a10*/  FSETP.NEU.FTZ.AND P0, PT, |R0|, +INF , PT ;  /* 0x7f8000000000780b */ /* 0x000fd60003f1d200 */
[----:B------:R-:W-:Y:S05]  /*0a20*/  @!P1 BRA !P2, `(.L_x_8) ;  /* 0x00000004002c9947 */ /* 0x000fea0005000000 */
[----:B------:R-:W-:-:S04]  /*0a30*/  LOP3.LUT P2, RZ, R0, 0x7fffffff, RZ, 0xc0, !PT ;  /* 0x7fffffff00ff7812 */ /* 0x000fc8000784c0ff */
[----:B------:R-:W-:-:S13]  /*0a40*/  PLOP3.LUT P1, PT, P1, P2, PT, 0x2f, 0xf2 ;  /* 0x0000000000f2781c */ /* 0x000fda0000f24577 */
[----:B------:R-:W-:Y:S05]  /*0a50*/  @P1 BRA `(.L_x_9) ;  /* 0x0000000400181947 */ /* 0x000fea0003800000 */
[----:B------:R-:W-:-:S04]  /*0a60*/  LOP3.LUT P1, RZ, R15, 0x7fffffff, RZ, 0xc0, !PT ;  /* 0x7fffffff0fff7812 */ /* 0x000fc8000782c0ff */
[----:B------:R-:W-:-:S13]  /*0a70*/  PLOP3.LUT P0, PT, P0, P1, PT, 0x2f, 0xf2 ;  /* 0x0000000000f2781c */ /* 0x000fda0000702577 */
[----:B------:R-:W-:Y:S05]  /*0a80*/  @P0 BRA `(.L_x_10) ;  /* 0x0000000400000947 */ /* 0x000fea0003800000 */
[----:B------:R-:W-:Y:S02]  /*0a90*/  ISETP.GE.AND P0, PT, R14, RZ, PT ;  /* 0x000000ff0e00720c */ /* 0x000fe40003f06270 */
[----:B------:R-:W-:-:S11]  /*0aa0*/  ISETP.GE.AND P1, PT, R16, RZ, PT ;  /* 0x000000ff1000720c */ /* 0x000fd60003f26270 */
[----:B------:R-:W-:Y:S02]  /*0ab0*/  @P0 IMAD.MOV.U32 R11, RZ, RZ, RZ ;  /* 0x000000ffff0b0224 */ /* 0x000fe400078e00ff */
[----:B------:R-:W-:Y:S01]  /*0ac0*/  @!P0 FFMA R0, R0, 1.84467440737095516160e+19, RZ ;  /* 0x5f80000000008823 */ /* 0x000fe200000000ff */
[----:B------:R-:W-:Y:S02]  /*0ad0*/  @!P0 IMAD.MOV.U32 R11, RZ, RZ, -0x40 ;  /* 0xffffffc0ff0b8424 */ /* 0x000fe400078e00ff */
[----:B------:R-:W-:Y:S02]  /*0ae0*/  @!P1 FFMA R15, R3, 1.84467440737095516160e+19, RZ ;  /* 0x5f800000030f9823 */ /* 0x000fe400000000ff */
[----:B------:R-:W-:-:S07]  /*0af0*/  @!P1 VIADD R11, R11, 0x40 ;  /* 0x000000400b0b9836 */ /* 0x000fce0000000000 */
.L_x_6:
[----:B------:R-:W-:Y:S01]  /*0b00*/  LEA R14, R13, 0xc0800000, 0x17 ;  /* 0xc08000000d0e7811 */ /* 0x000fe200078eb8ff */
[----:B------:R-:W-:Y:S04]  /*0b10*/  BSSY.RECONVERGENT B3, `(.L_x_11) ;  /* 0x0000036000037945 */ /* 0x000fe80003800200 */
[----:B------:R-:W-:Y:S02]  /*0b20*/  IMAD.IADD R16, R15, 0x1, -R14 ;  /* 0x000000010f107824 */ /* 0x000fe400078e0a0e */
[----:B------:R-:W-:Y:S02]  /*0b30*/  VIADD R14, R18, 0xffffff81 ;  /* 0xffffff81120e7836 */ /* 0x000fe40000000000 */
[----:B------:R-:W0:Y:S01]  /*0b40*/  MUFU.RCP R15, R16 ;  /* 0x00000010000f7308 */ /* 0x000e220000001000 */
[----:B------:R-:W-:Y:S01]  /*0b50*/  FADD.FTZ R17, -R16, -RZ ;  /* 0x800000ff10117221 */ /* 0x000fe20000010100 */
[C---:B------:R-:W-:Y:S01]  /*0b60*/  IMAD R0, R14.reuse, -0x800000, R0 ;  /* 0xff8000000e007824 */ /* 0x040fe200078e0200 */
[----:B------:R-:W-:-:S05]  /*0b70*/  IADD3 R14, PT, PT, R14, 0x7f, -R13 ;  /* 0x0000007f0e0e7810 */ /* 0x000fca0007ffe80d */
[----:B------:R-:W-:Y:S02]  /*0b80*/  IMAD.IADD R14, R14, 0x1, R11 ;  /* 0x000000010e0e7824 */ /* 0x000fe400078e020b */
[----:B0-----:R-:W-:-:S04]  /*0b90*/  FFMA R18, R15, R17, 1 ;  /* 0x3f8000000f127423 */ /* 0x001fc80000000011 */
[----:B------:R-:W-:-:S04]  /*0ba0*/  FFMA R15, R15, R18, R15 ;  /* 0x000000120f0f7223 */ /* 0x000fc8000000000f */
[----:B------:R-:W-:-:S04]  /*0bb0*/  FFMA R18, R0, R15, RZ ;  /* 0x0000000f00127223 */ /* 0x000fc800000000ff */
[----:B------:R-:W-:-:S04]  /*0bc0*/  FFMA R19, R17, R18, R0 ;  /* 0x0000001211137223 */ /* 0x000fc80000000000 */
[----:B------:R-:W-:-:S04]  /*0bd0*/  FFMA R18, R15, R19, R18 ;  /* 0x000000130f127223 */ /* 0x000fc80000000012 */
[----:B------:R-:W-:-:S04]  /*0be0*/  FFMA R17, R17, R18, R0 ;  /* 0x0000001211117223 */ /* 0x000fc80000000000 */
[----:B------:R-:W-:-:S05]  /*0bf0*/  FFMA R0, R15, R17, R18 ;  /* 0x000000110f007223 */ /* 0x000fca0000000012 */
[----:B------:R-:W-:-:S04]  /*0c00*/  SHF.R.U32.HI R13, RZ, 0x17, R0 ;  /* 0x00000017ff0d7819 */ /* 0x000fc80000011600 */
[----:B------:R-:W-:-:S05]  /*0c10*/  LOP3.LUT R13, R13, 0xff, RZ, 0xc0, !PT ;  /* 0x000000ff0d0d7812 */ /* 0x000fca00078ec0ff */
[----:B------:R-:W-:-:S04]  /*0c20*/  IMAD.IADD R19, R13, 0x1, R14 ;  /* 0x000000010d137824 */ /* 0x000fc800078e020e */
[----:B------:R-:W-:-:S05]  /*0c30*/  VIADD R11, R19, 0xffffffff ;  /* 0xffffffff130b7836 */ /* 0x000fca0000000000 */
[----:B------:R-:W-:-:S13]  /*0c40*/  ISETP.GE.U32.AND P0, PT, R11, 0xfe, PT ;  /* 0x000000fe0b00780c */ /* 0x000fda0003f06070 */
[----:B------:R-:W-:Y:S05]  /*0c50*/  @!P0 BRA `(.L_x_12) ;  /* 0x0000000000808947 */ /* 0x000fea0003800000 */
[----:B------:R-:W-:-:S13]  /*0c60*/  ISETP.GT.AND P0, PT, R19, 0xfe, PT ;  /* 0x000000fe1300780c */ /* 0x000fda0003f04270 */
[----:B------:R-:W-:Y:S05]  /*0c70*/  @P0 BRA `(.L_x_13) ;  /* 0x00000000006c0947 */ /* 0x000fea0003800000 */
[----:B------:R-:W-:-:S13]  /*0c80*/  ISETP.GE.AND P0, PT, R19, 0x1, PT ;  /* 0x000000011300780c */ /* 0x000fda0003f06270 */
[----:B------:R-:W-:Y:S05]  /*0c90*/  @P0 BRA `(.L_x_14) ;  /* 0x0000000000740947 */ /* 0x000fea0003800000 */
[----:B------:R-:W-:Y:S02]  /*0ca0*/  ISETP.GE.AND P0, PT, R19, -0x18, PT ;  /* 0xffffffe81300780c */ /* 0x000fe40003f06270 */
[----:B------:R-:W-:-:S11]  /*0cb0*/  LOP3.LUT R0, R0, 0x80000000, RZ, 0xc0, !PT ;  /* 0x8000000000007812 */ /* 0x000fd600078ec0ff */
[----:B------:R-:W-:Y:S05]  /*0cc0*/  @!P0 BRA `(.L_x_14) ;  /* 0x0000000000688947 */ /* 0x000fea0003800000 */
[-CC-:B------:R-:W-:Y:S01]  /*0cd0*/  FFMA.RZ R11, R15, R17.reuse, R18.reuse ;  /* 0x000000110f0b7223 */ /* 0x180fe2000000c012 */
[----:B------:R-:W-:Y:S02]  /*0ce0*/  VIADD R16, R19, 0x20 ;  /* 0x0000002013107836 */ /* 0x000fe40000000000 */
[-CC-:B------:R-:W-:Y:S01]  /*0cf0*/  FFMA.RM R14, R15, R17.reuse, R18.reuse ;  /* 0x000000110f0e7223 */ /* 0x180fe20000004012 */
[----:B------:R-:W-:Y:S02]  /*0d00*/  ISETP.NE.AND P2, PT, R19, RZ, PT ;  /* 0x000000ff1300720c */ /* 0x000fe40003f45270 */
[----:B------:R-:W-:Y:S01]  /*0d10*/  LOP3.LUT R13, R11, 0x7fffff, RZ, 0xc0, !PT ;  /* 0x007fffff0b0d7812 */ /* 0x000fe200078ec0ff */
[----:B------:R-:W-:Y:S01]  /*0d20*/  FFMA.RP R11, R15, R17, R18 ;  /* 0x000000110f0b7223 */ /* 0x000fe20000008012 */
[----:B------:R-:W-:Y:S01]  /*0d30*/  IMAD.MOV R15, RZ, RZ, -R19 ;  /* 0x000000ffff0f7224 */ /* 0x000fe200078e0a13 */
[----:B------:R-:W-:Y:S02]  /*0d40*/  ISETP.NE.AND P1, PT, R19, RZ, PT ;  /* 0x000000ff1300720c */ /* 0x000fe40003f25270 */
[----:B------:R-:W-:-:S02]  /*0d50*/  LOP3.LUT R13, R13, 0x800000, RZ, 0xfc, !PT ;  /* 0x008000000d0d7812 */ /* 0x000fc400078efcff */
[----:B------:R-:W-:Y:S02]  /*0d60*/  FSETP.NEU.FTZ.AND P0, PT, R11, R14, PT ;  /* 0x0000000e0b00720b */ /* 0x000fe40003f1d000 */
[----:B------:R-:W-:Y:S02]  /*0d70*/  SHF.L.U32 R16, R13, R16, RZ ;  /* 0x000000100d107219 */ /* 0x000fe400000006ff */
[----:B------:R-:W-:Y:S02]  /*0d80*/  SEL R14, R15, RZ, P2 ;  /* 0x000000ff0f0e7207 */ /* 0x000fe40001000000 */
[----:B------:R-:W-:Y:S02]  /*0d90*/  ISETP.NE.AND P1, PT, R16, RZ, P1 ;  /* 0x000000ff1000720c */ /* 0x000fe40000f25270 */
[----:B------:R-:W-:Y:S02]  /*0da0*/  SHF.R.U32.HI R14, RZ, R14, R13 ;  /* 0x0000000eff0e7219 */ /* 0x000fe4000001160d */
[----:B------:R-:W-:-:S02]  /*0db0*/  PLOP3.LUT P0, PT, P0, P1, PT, 0xf8, 0x8f ;  /* 0x00000000008f781c */ /* 0x000fc40000703f70 */
[----:B------:R-:W-:Y:S02]  /*0dc0*/  SHF.R.U32.HI R16, RZ, 0x1, R14 ;  /* 0x00000001ff107819 */ /* 0x000fe4000001160e */
[----:B------:R-:W-:-:S04]  /*0dd0*/  SEL R11, RZ, 0x1, !P0 ;  /* 0x00000001ff0b7807 */ /* 0x000fc80004000000 */
[----:B------:R-:W-:-:S04]  /*0de0*/  LOP3.LUT R11, R11, 0x1, R16, 0xf8, !PT ;  /* 0x000000010b0b7812 */ /* 0x000fc800078ef810 */
[----:B------:R-:W-:-:S05]  /*0df0*/  LOP3.LUT R11, R11, R14, RZ, 0xc0, !PT ;  /* 0x0000000e0b0b7212 */ /* 0x000fca00078ec0ff */
[----:B------:R-:W-:-:S05]  /*0e00*/  IMAD.IADD R11, R16, 0x1, R11 ;  /* 0x00000001100b7824 */ /* 0x000fca00078e020b */
[----:B------:R-:W-:Y:S01]  /*0e10*/  LOP3.LUT R0, R11, R0, RZ, 0xfc, !PT ;  /* 0x000000000b007212 */ /* 0x000fe200078efcff */
[----:B------:R-:W-:Y:S06]  /*0e20*/  BRA `(.L_x_14) ;  /* 0x0000000000107947 */ /* 0x000fec0003800000 */
.L_x_13:
[----:B------:R-:W-:-:S04]  /*0e30*/  LOP3.LUT R0, R0, 0x80000000, RZ, 0xc0, !PT ;  /* 0x8000000000007812 */ /* 0x000fc800078ec0ff */
[----:B------:R-:W-:Y:S01]  /*0e40*/  LOP3.LUT R0, R0, 0x7f800000, RZ, 0xfc, !PT ;  /* 0x7f80000000007812 */ /* 0x000fe200078efcff */
[----:B------:R-:W-:Y:S06]  /*0e50*/  BRA `(.L_x_14) ;  /* 0x0000000000047947 */ /* 0x000fec0003800000 */
.L_x_12:
[----:B------:R-:W-:-:S07]  /*0e60*/  IMAD R0, R14, 0x800000, R0 ;  /* 0x008000000e007824 */ /* 0x000fce00078e0200 */
.L_x_14:
[----:B------:R-:W-:Y:S05]  /*0e70*/  BSYNC.RECONVERGENT B3 ;  /* 0x0000000000037941 */ /* 0x000fea0003800200 */
.L_x_11:
[----:B------:R-:W-:Y:S05]  /*0e80*/  BRA `(.L_x_15) ;  /* 0x0000000000207947 */ /* 0x000fea0003800000 */
.L_x_10:
[----:B------:R-:W-:-:S04]  /*0e90*/  LOP3.LUT R0, R15, 0x80000000, R0, 0x48, !PT ;  /* 0x800000000f007812 */ /* 0x000fc800078e4800 */
[----:B------:R-:W-:Y:S01]  /*0ea0*/  LOP3.LUT R0, R0, 0x7f800000, RZ, 0xfc, !PT ;  /* 0x7f80000000007812 */ /* 0x000fe200078efcff */
[----:B------:R-:W-:Y:S06]  /*0eb0*/  BRA `(.L_x_15) ;  /* 0x0000000000147947 */ /* 0x000fec0003800000 */
.L_x_9:
[----:B------:R-:W-:Y:S01]  /*0ec0*/  LOP3.LUT R0, R15, 0x80000000, R0, 0x48, !PT ;  /* 0x800000000f007812 */ /* 0x000fe200078e4800 */
[----:B------:R-:W-:Y:S06]  /*0ed0*/  BRA `(.L_x_15) ;  /* 0x00000000000c7947 */ /* 0x000fec0003800000 */
.L_x_8:
[----:B------:R-:W0:Y:S01]  /*0ee0*/  MUFU.RSQ R0, -QNAN ;  /* 0xffc0000000007908 */ /* 0x000e220000001400 */
[----:B------:R-:W-:Y:S05]  /*0ef0*/  BRA `(.L_x_15) ;  /* 0x0000000000047947 */ /* 0x000fea0003800000 */
.L_x_7:
[----:B------:R-:W-:-:S07]  /*0f00*/  FADD.FTZ R0, R0, R3 ;  /* 0x0000000300007221 */ /* 0x000fce0000010000 */
.L_x_15:
[----:B------:R-:W-:Y:S05]  /*0f10*/  BSYNC.RECONVERGENT B2 ;  /* 0x0000000000027941 */ /* 0x000fea0003800200 */
.L_x_5:
[----:B------:R-:W-:-:S04]  /*0f20*/  IMAD.MOV.U32 R13, RZ, RZ, 0x0 ;  /* 0x00000000ff0d7424 */ /* 0x000fc800078e00ff */
[----:B0-----:R-:W-:Y:S05]  /*0f30*/  RET.REL.NODEC R12 `(_Z12stitch_withHPKPhS1_PiS2_PfS_S_iiiiii) ;  /* 0xfffffff00c307950 */ /* 0x001fea0003c3ffff */
.L_x_16:
[----:B------:R-:W-:-:S00]  /*0f40*/  BRA `(.L_x_16) ;  /* 0xfffffffc00fc7947 */ /* 0x000fc0000383ffff */
[----:B------:R-:W-:-:S00]  /*0f50*/  NOP ;  /* 0x0000000000007918 */ /* 0x000fc00000000000 */
        /* <DEDUP_REMOVED lines=10> */
.L_x_17:


//--------------------- .nv.shared.reserved.0     --------------------------
	.section	.nv.shared.reserved.0,"aw",@nobits
	.weak		__nv_reservedSMEM_offset_0_alias
	.size		__nv_reservedSMEM_offset_0_alias, 0, 64
	.other		__nv_reservedSMEM_offset_0_alias,@"STO_CUDA_RESERVED_SHARED STV_DEFAULT"
__nv_reservedSMEM_offset_0_alias:
	.zero		0
	.zero		64


//--------------------- .nv.constant0._Z12stitch_withHPKPhS1_PiS2_PfS_S_iiiiii --------------------------
	.section	.nv.constant0._Z12stitch_withHPKPhS1_PiS2_PfS_S_iiiiii,"a",@progbits
	.sectionflags	@""
	.align	4
.nv.constant0._Z12stitch_withHPKPhS1_PiS2_PfS_S_iiiiii:
	.zero		976


//--------------------- SYMBOLS --------------------------

	.type		.nv.reservedSmem.offset0,@object
	.size		.nv.reservedSmem.offset0,0x4
